	.headerflags	@"EF_CUDA_TEXMODE_UNIFIED EF_CUDA_64BIT_ADDRESS EF_CUDA_ACCELERATORS EF_CUDA_SM90 EF_CUDA_VIRTUAL_SM(EF_CUDA_SM90)"
	.elftype	@"ET_EXEC"


//--------------------- .nv.info                  --------------------------
	.section	.nv.info,"",@"SHT_CUDA_INFO"
	.align	4


	//----- nvinfo : EIATTR_REGCOUNT
	.align		4
        /*0000*/ 	.byte	0x04, 0x2f
        /*0002*/ 	.short	(.L_1 - .L_0)
	.align		4
.L_0:
        /*0004*/ 	.word	index@(triton_poi_fused_convolution_sigmoid_3)
        /*0008*/ 	.word	0x0000000e


	//----- nvinfo : EIATTR_MIN_STACK_SIZE
	.align		4
.L_1:
        /*000c*/ 	.byte	0x04, 0x12
        /*000e*/ 	.short	(.L_3 - .L_2)
	.align		4
.L_2:
        /*0010*/ 	.word	index@(triton_poi_fused_convolution_sigmoid_3)
        /*0014*/ 	.word	0x00000000


	//----- nvinfo : EIATTR_FRAME_SIZE
	.align		4
.L_3:
        /*0018*/ 	.byte	0x04, 0x11
        /*001a*/ 	.short	(.L_5 - .L_4)
	.align		4
.L_4:
        /*001c*/ 	.word	index@(triton_poi_fused_convolution_sigmoid_3)
        /*0020*/ 	.word	0x00000000


	//----- nvinfo : EIATTR_MIN_STACK_SIZE
	.align		4
.L_5:
        /*0024*/ 	.byte	0x04, 0x12
        /*0026*/ 	.short	(.L_7 - .L_6)
	.align		4
.L_6:
        /*0028*/ 	.word	index@(triton_poi_fused_convolution_sigmoid_3)
        /*002c*/ 	.word	0x00000000
.L_7:


//--------------------- .nv.info.triton_poi_fused_convolution_sigmoid_3 --------------------------
	.section	.nv.info.triton_poi_fused_convolution_sigmoid_3,"",@"SHT_CUDA_INFO"
	.sectionflags	@""
	.align	4


	//----- nvinfo : EIATTR_CUDA_API_VERSION
	.align		4
        /*0000*/ 	.byte	0x04, 0x37
        /*0002*/ 	.short	(.L_9 - .L_8)
.L_8:
        /*0004*/ 	.word	0x0000007c


	//----- nvinfo : EIATTR_KPARAM_INFO
	.align		4
.L_9:
        /*0008*/ 	.byte	0x04, 0x17
        /*000a*/ 	.short	(.L_11 - .L_10)
.L_10:
        /*000c*/ 	.word	0x00000000
        /*0010*/ 	.short	0x0002
        /*0012*/ 	.short	0x0010
        /*0014*/ 	.byte	0x00, 0xf0, 0x11, 0x00


	//----- nvinfo : EIATTR_KPARAM_INFO
	.align		4
.L_11:
        /*0018*/ 	.byte	0x04, 0x17
        /*001a*/ 	.short	(.L_13 - .L_12)
.L_12:
        /*001c*/ 	.word	0x00000000
        /*0020*/ 	.short	0x0001
        /*0022*/ 	.short	0x0008
        /*0024*/ 	.byte	0x00, 0xf4, 0x21, 0x00


	//----- nvinfo : EIATTR_KPARAM_INFO
	.align		4
.L_13:
        /*0028*/ 	.byte	0x04, 0x17
        /*002a*/ 	.short	(.L_15 - .L_14)
.L_14:
        /*002c*/ 	.word	0x00000000
        /*0030*/ 	.short	0x0000
        /*0032*/ 	.short	0x0000
        /*0034*/ 	.byte	0x00, 0xf4, 0x21, 0x00


	//----- nvinfo : EIATTR_SPARSE_MMA_MASK
	.align		4
.L_15:
        /*0038*/ 	.byte	0x03, 0x50
        /*003a*/ 	.short	0x0000


	//----- nvinfo : EIATTR_MAXREG_COUNT
	.align		4
        /*003c*/ 	.byte	0x03, 0x1b
        /*003e*/ 	.short	0x00ff


	//----- nvinfo : EIATTR_EXIT_INSTR_OFFSETS
	.align		4
        /*0040*/ 	.byte	0x04, 0x1c
        /*0042*/ 	.short	(.L_17 - .L_16)


	//   ....[0]....
.L_16:
        /*0044*/ 	.word	0x00000340


	//   ....[1]....
        /*0048*/ 	.word	0x00000360


	//----- nvinfo : EIATTR_REQNTID
	.align		4
.L_17:
        /*004c*/ 	.byte	0x04, 0x10
        /*004e*/ 	.short	(.L_19 - .L_18)
.L_18:
        /*0050*/ 	.word	0x00000080
        /*0054*/ 	.word	0x00000001
        /*0058*/ 	.word	0x00000001


	//----- nvinfo : EIATTR_CBANK_PARAM_SIZE
	.align		4
.L_19:
        /*005c*/ 	.byte	0x03, 0x19
        /*005e*/ 	.short	0x0014


	//----- nvinfo : EIATTR_PARAM_CBANK
	.align		4
        /*0060*/ 	.byte	0x04, 0x0a
        /*0062*/ 	.short	(.L_21 - .L_20)
	.align		4
.L_20:
        /*0064*/ 	.word	index@(.nv.constant0.triton_poi_fused_convolution_sigmoid_3)
        /*0068*/ 	.short	0x0210
        /*006a*/ 	.short	0x0014


	//----- nvinfo : EIATTR_SW_WAR
	.align		4
.L_21:
        /*006c*/ 	.byte	0x04, 0x36
        /*006e*/ 	.short	(.L_23 - .L_22)
.L_22:
        /*0070*/ 	.word	0x00000008
.L_23:


//--------------------- .nv.callgraph             --------------------------
	.section	.nv.callgraph,"",@"SHT_CUDA_CALLGRAPH"
	.align	4
	.sectionentsize	8
	.align		4
        /*0000*/ 	.word	0x00000000
	.align		4
        /*0004*/ 	.word	0xffffffff
	.align		4
        /*0008*/ 	.word	0x00000000
	.align		4
        /*000c*/ 	.word	0xfffffffe
	.align		4
        /*0010*/ 	.word	0x00000000
	.align		4
        /*0014*/ 	.word	0xfffffffd
	.align		4
        /*0018*/ 	.word	0x00000000
	.align		4
        /*001c*/ 	.word	0xfffffffc


//--------------------- .text.triton_poi_fused_convolution_sigmoid_3 --------------------------
	.section	.text.triton_poi_fused_convolution_sigmoid_3,"ax",@progbits
	.align	128
        .global         triton_poi_fused_convolution_sigmoid_3
        .type           triton_poi_fused_convolution_sigmoid_3,@function
        .size           triton_poi_fused_convolution_sigmoid_3,(.L_x_1 - triton_poi_fused_convolution_sigmoid_3)
        .other          triton_poi_fused_convolution_sigmoid_3,@"STO_CUDA_ENTRY STV_DEFAULT"
triton_poi_fused_convolution_sigmoid_3:
.text.triton_poi_fused_convolution_sigmoid_3:
[----:B------:R-:W0:Y:S02]  /*0000*/  LDC R1, c[0x0][0x28] ;  /* 0x00000a00ff017b82 */ /* 0x000e240000000800 */
[----:B------:R-:W1:Y:S01]  /*0010*/  S2R R0, SR_TID.X ;  /* 0x0000000000007919 */ /* 0x000e620000002100 */
[----:B------:R-:W2:Y:S01]  /*0020*/  LDC.64 R4, c[0x0][0x218] ;  /* 0x00008600ff047b82 */ /* 0x000ea20000000a00 */
[----:B------:R-:W-:Y:S01]  /*0030*/  ULDC.64 UR4, c[0x0][0x208] ;  /* 0x0000820000047ab9 */ /* 0x000fe20000000a00 */
[----:B------:R-:W3:Y:S06]  /*0040*/  S2R R7, SR_CTAID.X ;  /* 0x0000000000077919 */ /* 0x000eec0000002500 */
[----:B------:R-:W4:Y:S01]  /*0050*/  LDC.64 R2, c[0x0][0x210] ;  /* 0x00008400ff027b82 */ /* 0x000f220000000a00 */
[----:B-1----:R-:W-:-:S04]  /*0060*/  SHF.L.U32 R0, R0, 0x1, RZ ;  /* 0x0000000100007819 */ /* 0x002fc800000006ff */
[----:B------:R-:W-:-:S04]  /*0070*/  LOP3.LUT R0, R0, 0xfe, RZ, 0xc0, !PT ;  /* 0x000000fe00007812 */ /* 0x000fc800078ec0ff */
[----:B---3--:R-:W-:-:S04]  /*0080*/  LEA R7, R7, R0, 0x8 ;  /* 0x0000000007077211 */ /* 0x008fc800078e40ff */
[C---:B------:R-:W-:Y:S01]  /*0090*/  ISETP.GE.AND P0, PT, R7.reuse, 0x780, PT ;  /* 0x000007800700780c */ /* 0x040fe20003f06270 */
[----:B------:R-:W-:-:S04]  /*00a0*/  IMAD.HI R0, R7, 0x2aaaaaab, RZ ;  /* 0x2aaaaaab07007827 */ /* 0x000fc800078e02ff */
[----:B----4-:R-:W-:Y:S01]  /*00b0*/  IMAD.WIDE R2, R7, 0x4, R2 ;  /* 0x0000000407027825 */ /* 0x010fe200078e0202 */
[----:B------:R-:W-:Y:S02]  /*00c0*/  SHF.R.U32.HI R9, RZ, 0x1f, R0 ;  /* 0x0000001fff097819 */ /* 0x000fe40000011600 */
[----:B------:R-:W-:Y:S02]  /*00d0*/  CS2R R6, SRZ ;  /* 0x0000000000067805 */ /* 0x000fe4000001ff00 */
[----:B------:R-:W-:-:S04]  /*00e0*/  LEA.HI.SX32 R9, R0, R9, 0x1e ;  /* 0x0000000900097211 */ /* 0x000fc800078ff2ff */
[----:B------:R-:W3:Y:S01]  /*00f0*/  @!P0 LDG.E.64 R6, desc[UR4][R2.64] ;  /* 0x0000000402068981 */ /* 0x000ee2000c1e1b00 */
[----:B------:R-:W-:-:S05]  /*0100*/  IMAD.HI R0, R9, 0x66666667, RZ ;  /* 0x6666666709007827 */ /* 0x000fca00078e02ff */
[----:B------:R-:W-:-:S04]  /*0110*/  SHF.R.U32.HI R11, RZ, 0x1f, R0 ;  /* 0x0000001fff0b7819 */ /* 0x000fc80000011600 */
[----:B------:R-:W-:-:S05]  /*0120*/  LEA.HI.SX32 R0, R0, R11, 0x1d ;  /* 0x0000000b00007211 */ /* 0x000fca00078feaff */
[----:B------:R-:W-:Y:S01]  /*0130*/  IMAD R9, R0, -0x14, R9 ;  /* 0xffffffec00097824 */ /* 0x000fe200078e0209 */
[----:B------:R-:W-:-:S03]  /*0140*/  MOV R0, RZ ;  /* 0x000000ff00007202 */ /* 0x000fc60000000f00 */
[----:B--2---:R-:W-:Y:S01]  /*0150*/  IMAD.WIDE R4, R9, 0x4, R4 ;  /* 0x0000000409047825 */ /* 0x004fe200078e0204 */
[----:B------:R-:W-:-:S04]  /*0160*/  HFMA2.MMA R9, -RZ, RZ, 0, 0 ;  /* 0x00000000ff097435 */ /* 0x000fc800000001ff */
[----:B------:R-:W3:Y:S06]  /*0170*/  @!P0 LDG.E.EL R0, desc[UR4][R4.64] ;  /* 0x0000000404008981 */ /* 0x000eec000c2e1900 */
[----:B------:R-:W2:Y:S01]  /*0180*/  @!P0 LDG.E.EL R9, desc[UR4][R4.64] ;  /* 0x0000000404098981 */ /* 0x000ea2000c2e1900 */
[----:B---3--:R-:W-:Y:S01]  /*0190*/  FADD R0, R0, R7 ;  /* 0x0000000700007221 */ /* 0x008fe20000000000 */
[----:B--2---:R-:W-:-:S03]  /*01a0*/  FADD R6, R9, R6 ;  /* 0x0000000609067221 */ /* 0x004fc60000000000 */
[----:B------:R-:W-:Y:S01]  /*01b0*/  FADD R0, RZ, -R0 ;  /* 0x80000000ff007221 */ /* 0x000fe20000000000 */
[----:B------:R-:W-:-:S03]  /*01c0*/  FADD R6, RZ, -R6 ;  /* 0x80000006ff067221 */ /* 0x000fc60000000000 */
[----:B------:R-:W-:Y:S01]  /*01d0*/  FMUL R7, R0, 1.4426950216293334961 ;  /* 0x3fb8aa3b00077820 */ /* 0x000fe20000400000 */
[----:B------:R-:W-:-:S04]  /*01e0*/  FMUL R6, R6, 1.4426950216293334961 ;  /* 0x3fb8aa3b06067820 */ /* 0x000fc80000400000 */
[----:B------:R-:W-:Y:S02]  /*01f0*/  FSETP.GEU.AND P2, PT, R7, -126, PT ;  /* 0xc2fc00000700780b */ /* 0x000fe40003f4e000 */
[----:B------:R-:W-:-:S11]  /*0200*/  FSETP.GEU.AND P1, PT, R6, -126, PT ;  /* 0xc2fc00000600780b */ /* 0x000fd60003f2e000 */
[----:B------:R-:W-:Y:S02]  /*0210*/  @!P2 FMUL R7, R7, 0.5 ;  /* 0x3f0000000707a820 */ /* 0x000fe40000400000 */
[----:B------:R-:W-:Y:S02]  /*0220*/  @!P1 FMUL R6, R6, 0.5 ;  /* 0x3f00000006069820 */ /* 0x000fe40000400000 */
[----:B------:R-:W1:Y:S08]  /*0230*/  MUFU.EX2 R4, R7 ;  /* 0x0000000700047308 */ /* 0x000e700000000800 */
[----:B------:R-:W2:Y:S01]  /*0240*/  MUFU.EX2 R0, R6 ;  /* 0x0000000600007308 */ /* 0x000ea20000000800 */
[----:B-1----:R-:W-:-:S04]  /*0250*/  @!P2 FMUL R4, R4, R4 ;  /* 0x000000040404a220 */ /* 0x002fc80000400000 */
[----:B------:R-:W-:Y:S01]  /*0260*/  FADD R4, R4, 1 ;  /* 0x3f80000004047421 */ /* 0x000fe20000000000 */
[----:B--2---:R-:W-:-:S04]  /*0270*/  @!P1 FMUL R0, R0, R0 ;  /* 0x0000000000009220 */ /* 0x004fc80000400000 */
[----:B------:R-:W-:Y:S01]  /*0280*/  FADD R0, R0, 1 ;  /* 0x3f80000000007421 */ /* 0x000fe20000000000 */
[----:B------:R-:W-:-:S04]  /*0290*/  FSETP.GT.AND P2, PT, R4, 8.50705917302346158658e+37, PT ;  /* 0x7e8000000400780b */ /* 0x000fc80003f44000 */
[----:B------:R-:W-:Y:S01]  /*02a0*/  FSETP.GT.AND P1, PT, R0, 8.50705917302346158658e+37, PT ;  /* 0x7e8000000000780b */ /* 0x000fe20003f24000 */
[----:B------:R-:W-:-:S08]  /*02b0*/  HFMA2.MMA R7, -RZ, RZ, 1.625, 0 ;  /* 0x3e800000ff077435 */ /* 0x000fd000000001ff */
[----:B------:R-:W-:-:S04]  /*02c0*/  @P2 FMUL R4, R4, 0.25 ;  /* 0x3e80000004042820 */ /* 0x000fc80000400000 */
[----:B------:R-:W-:Y:S02]  /*02d0*/  @P1 FMUL R0, R0, 0.25 ;  /* 0x3e80000000001820 */ /* 0x000fe40000400000 */
[----:B------:R-:W1:Y:S08]  /*02e0*/  MUFU.RCP R4, R4 ;  /* 0x0000000400047308 */ /* 0x000e700000001000 */
[----:B------:R-:W2:Y:S01]  /*02f0*/  MUFU.RCP R0, R0 ;  /* 0x0000000000007308 */ /* 0x000ea20000001000 */
[----:B------:R-:W-:-:S02]  /*0300*/  FSEL R5, R7, 1, P1 ;  /* 0x3f80000007057808 */ /* 0x000fc40000800000 */
[----:B------:R-:W-:-:S05]  /*0310*/  FSEL R7, R7, 1, P2 ;  /* 0x3f80000007077808 */ /* 0x000fca0001000000 */
[----:B-1----:R-:W-:Y:S01]  /*0320*/  FMUL R7, R4, R7 ;  /* 0x0000000704077220 */ /* 0x002fe20000400000 */
[----:B--2---:R-:W-:Y:S01]  /*0330*/  FMUL R6, R0, R5 ;  /* 0x0000000500067220 */ /* 0x004fe20000400000 */
[----:B------:R-:W-:Y:S06]  /*0340*/  @P0 EXIT ;  /* 0x000000000000094d */ /* 0x000fec0003800000 */
[----:B------:R-:W-:Y:S01]  /*0350*/  STG.E.64 desc[UR4][R2.64], R6 ;  /* 0x0000000602007986 */ /* 0x000fe2000c101b04 */
[----:B------:R-:W-:Y:S05]  /*0360*/  EXIT ;  /* 0x000000000000794d */ /* 0x000fea0003800000 */
.L_x_0:
[----:B------:R-:W-:-:S00]  /*0370*/  BRA `(.L_x_0) ;  /* 0xfffffffc00fc7947 */ /* 0x000fc0000383ffff */
[----:B------:R-:W-:-:S00]  /*0380*/  NOP ;  /* 0x0000000000007918 */ /* 0x000fc00000000000 */
[----:B------:R-:W-:-:S00]  /*0390*/  NOP ;  /* 0x0000000000007918 */ /* 0x000fc00000000000 */
[----:B------:R-:W-:-:S00]  /*03a0*/  NOP ;  /* 0x0000000000007918 */ /* 0x000fc00000000000 */
[----:B------:R-:W-:-:S00]  /*03b0*/  NOP ;  /* 0x0000000000007918 */ /* 0x000fc00000000000 */
[----:B------:R-:W-:-:S00]  /*03c0*/  NOP ;  /* 0x0000000000007918 */ /* 0x000fc00000000000 */
[----:B------:R-:W-:-:S00]  /*03d0*/  NOP ;  /* 0x0000000000007918 */ /* 0x000fc00000000000 */
[----:B------:R-:W-:-:S00]  /*03e0*/  NOP ;  /* 0x0000000000007918 */ /* 0x000fc00000000000 */
[----:B------:R-:W-:-:S00]  /*03f0*/  NOP ;  /* 0x0000000000007918 */ /* 0x000fc00000000000 */
.L_x_1:


//--------------------- .nv.constant0.triton_poi_fused_convolution_sigmoid_3 --------------------------
	.section	.nv.constant0.triton_poi_fused_convolution_sigmoid_3,"a",@progbits
	.sectionflags	@""
	.align	4
.nv.constant0.triton_poi_fused_convolution_sigmoid_3:
	.zero		548
